//
// Generated by NVIDIA NVVM Compiler
//
// Compiler Build ID: CL-36424714
// Cuda compilation tools, release 13.0, V13.0.88
// Based on NVVM 20.0.0
//

.version 9.0
.target sm_100
.address_size 64

	// .globl	_Z12sumReductionPiS_i
.extern .shared .align 16 .b8 sdata[];

.visible .entry _Z12sumReductionPiS_i(
	.param .u64 .ptr .align 1 _Z12sumReductionPiS_i_param_0,
	.param .u64 .ptr .align 1 _Z12sumReductionPiS_i_param_1,
	.param .u32 _Z12sumReductionPiS_i_param_2
)
{
	.reg .pred 	%p<15>;
	.reg .b32 	%r<41>;
	.reg .b64 	%rd<9>;

	ld.param.u64 	%rd1, [_Z12sumReductionPiS_i_param_0];
	ld.param.u64 	%rd2, [_Z12sumReductionPiS_i_param_1];
	ld.param.u32 	%r7, [_Z12sumReductionPiS_i_param_2];
	mov.u32 	%r1, %ctaid.x;
	mov.u32 	%r2, %ntid.x;
	mov.u32 	%r3, %tid.x;
	mad.lo.s32 	%r4, %r1, %r2, %r3;
	setp.ge.s32 	%p1, %r4, %r7;
	shl.b32 	%r8, %r3, 2;
	mov.u32 	%r9, sdata;
	add.s32 	%r5, %r9, %r8;
	@%p1 bra 	$L__BB0_2;
	cvta.to.global.u64 	%rd3, %rd1;
	and.b32  	%r11, %r3, 31;
	shr.u32 	%r12, %r2, 5;
	mad.lo.s32 	%r13, %r11, %r12, %r4;
	mul.wide.u32 	%rd4, %r13, 4;
	add.s64 	%rd5, %rd3, %rd4;
	ld.global.u32 	%r14, [%rd5];
	st.shared.u32 	[%r5], %r14;
	bra.uni 	$L__BB0_3;
$L__BB0_2:
	mov.b32 	%r10, 0;
	st.shared.u32 	[%r5], %r10;
$L__BB0_3:
	bar.sync 	0;
	setp.gt.u32 	%p2, %r3, 15;
	@%p2 bra 	$L__BB0_5;
	ld.shared.u32 	%r15, [%r5+64];
	ld.shared.u32 	%r16, [%r5];
	add.s32 	%r17, %r16, %r15;
	st.shared.u32 	[%r5], %r17;
$L__BB0_5:
	bar.sync 	0;
	setp.gt.u32 	%p3, %r3, 7;
	@%p3 bra 	$L__BB0_7;
	ld.shared.u32 	%r18, [%r5+32];
	ld.shared.u32 	%r19, [%r5];
	add.s32 	%r20, %r19, %r18;
	st.shared.u32 	[%r5], %r20;
$L__BB0_7:
	bar.sync 	0;
	setp.gt.u32 	%p4, %r3, 3;
	@%p4 bra 	$L__BB0_9;
	ld.shared.u32 	%r21, [%r5+16];
	ld.shared.u32 	%r22, [%r5];
	add.s32 	%r23, %r22, %r21;
	st.shared.u32 	[%r5], %r23;
$L__BB0_9:
	bar.sync 	0;
	setp.gt.u32 	%p5, %r3, 1;
	@%p5 bra 	$L__BB0_11;
	ld.shared.u32 	%r24, [%r5+8];
	ld.shared.u32 	%r25, [%r5];
	add.s32 	%r26, %r25, %r24;
	st.shared.u32 	[%r5], %r26;
$L__BB0_11:
	bar.sync 	0;
	setp.ne.s32 	%p6, %r3, 0;
	@%p6 bra 	$L__BB0_13;
	ld.shared.u32 	%r27, [sdata+4];
	ld.shared.u32 	%r28, [%r5];
	add.s32 	%r29, %r28, %r27;
	st.shared.u32 	[%r5], %r29;
$L__BB0_13:
	bar.sync 	0;
	setp.gt.u32 	%p7, %r3, 31;
	@%p7 bra 	$L__BB0_16;
	setp.ne.s32 	%p8, %r3, 0;
	ld.shared.u32 	%r30, [%r5];
	shfl.sync.down.b32	%r31|%p9, %r30, 16, 31, -1;
	add.s32 	%r32, %r31, %r30;
	shfl.sync.down.b32	%r33|%p10, %r32, 8, 31, -1;
	add.s32 	%r34, %r33, %r32;
	shfl.sync.down.b32	%r35|%p11, %r34, 4, 31, -1;
	add.s32 	%r36, %r35, %r34;
	shfl.sync.down.b32	%r37|%p12, %r36, 2, 31, -1;
	add.s32 	%r38, %r37, %r36;
	shfl.sync.down.b32	%r39|%p13, %r38, 1, 31, -1;
	add.s32 	%r6, %r39, %r38;
	@%p8 bra 	$L__BB0_16;
	st.shared.u32 	[sdata], %r6;
$L__BB0_16:
	setp.ne.s32 	%p14, %r3, 0;
	bar.sync 	0;
	@%p14 bra 	$L__BB0_18;
	ld.shared.u32 	%r40, [sdata];
	cvta.to.global.u64 	%rd6, %rd2;
	mul.wide.u32 	%rd7, %r1, 4;
	add.s64 	%rd8, %rd6, %rd7;
	st.global.u32 	[%rd8], %r40;
$L__BB0_18:
	ret;

}


// ===== COMPILED SASS (sm_100) =====

	.target	sm_100

	.elftype	@"ET_EXEC"


//--------------------- .note.nv.tkinfo           --------------------------
	.section	.note.nv.tkinfo,"",@"SHT_NOTE"
	.sectionflags	@"SHF_NOTE_NV_TKINFO"
	.tkinfo
        /*0018*/ 	.word	0x00000002
        /*0030*/ 	.string	""
        /*0030*/ 	.string	"ptxas"
        /*0030*/ 	.string	"Cuda compilation tools, release 13.0, V13.0.88"
        /*0030*/ 	.string	"Build cuda_13.0.r13.0/compiler.36424714_0"
        /*0030*/ 	.string	"-arch sm_100 -m 64 "



//--------------------- .note.nv.cuinfo           --------------------------
	.section	.note.nv.cuinfo,"",@"SHT_NOTE"
	.sectionflags	@"SHF_NOTE_NV_CUINFO"
        /*0018*/ 	.short	0x0002
        /*001a*/ 	.short	0x0064
        /*001c*/ 	.short	0x0082
	.zero		2


//--------------------- .nv.info                  --------------------------
	.section	.nv.info,"",@"SHT_CUDA_INFO"
	.align	4


	//----- nvinfo : EIATTR_REGCOUNT
	.align		4
        /*0000*/ 	.byte	0x04, 0x2f
        /*0002*/ 	.short	(.L_1 - .L_0)
	.align		4
.L_0:
        /*0004*/ 	.word	index@(_Z12sumReductionPiS_i)
        /*0008*/ 	.word	0x0000000e


	//----- nvinfo : EIATTR_FRAME_SIZE
	.align		4
.L_1:
        /*000c*/ 	.byte	0x04, 0x11
        /*000e*/ 	.short	(.L_3 - .L_2)
	.align		4
.L_2:
        /*0010*/ 	.word	index@(_Z12sumReductionPiS_i)
        /*0014*/ 	.word	0x00000000


	//----- nvinfo : EIATTR_MIN_STACK_SIZE
	.align		4
.L_3:
        /*0018*/ 	.byte	0x04, 0x12
        /*001a*/ 	.short	(.L_5 - .L_4)
	.align		4
.L_4:
        /*001c*/ 	.word	index@(_Z12sumReductionPiS_i)
        /*0020*/ 	.word	0x00000000
.L_5:


//--------------------- .nv.compat                --------------------------
	.section	.nv.compat,"",@"SHT_CUDA_COMPAT_INFO"
	.align	4
        /*0000*/ 	.byte	0x02, 0x09, 0x00, 0x00, 0x02, 0x02, 0x01, 0x00, 0x02, 0x05, 0x05, 0x00, 0x03, 0x07, 0x01, 0x01
        /*0010*/ 	.byte	0x02, 0x03, 0x00, 0x00, 0x02, 0x06, 0x01, 0x00, 0x04, 0x0b, 0x08, 0x00, 0x09, 0x00, 0x00, 0x00
        /*0020*/ 	.byte	0x00, 0x00, 0x00, 0x00


//--------------------- .nv.info._Z12sumReductionPiS_i --------------------------
	.section	.nv.info._Z12sumReductionPiS_i,"",@"SHT_CUDA_INFO"
	.sectionflags	@""
	.align	4


	//----- nvinfo : EIATTR_CUDA_API_VERSION
	.align		4
        /*0000*/ 	.byte	0x04, 0x37
        /*0002*/ 	.short	(.L_7 - .L_6)
.L_6:
        /*0004*/ 	.word	0x00000082


	//----- nvinfo : EIATTR_KPARAM_INFO
	.align		4
.L_7:
        /*0008*/ 	.byte	0x04, 0x17
        /*000a*/ 	.short	(.L_9 - .L_8)
.L_8:
        /*000c*/ 	.word	0x00000000
        /*0010*/ 	.short	0x0002
        /*0012*/ 	.short	0x0010
        /*0014*/ 	.byte	0x00, 0xf0, 0x11, 0x00


	//----- nvinfo : EIATTR_KPARAM_INFO
	.align		4
.L_9:
        /*0018*/ 	.byte	0x04, 0x17
        /*001a*/ 	.short	(.L_11 - .L_10)
.L_10:
        /*001c*/ 	.word	0x00000000
        /*0020*/ 	.short	0x0001
        /*0022*/ 	.short	0x0008
        /*0024*/ 	.byte	0x00, 0xf5, 0x21, 0x00


	//----- nvinfo : EIATTR_KPARAM_INFO
	.align		4
.L_11:
        /*0028*/ 	.byte	0x04, 0x17
        /*002a*/ 	.short	(.L_13 - .L_12)
.L_12:
        /*002c*/ 	.word	0x00000000
        /*0030*/ 	.short	0x0000
        /*0032*/ 	.short	0x0000
        /*0034*/ 	.byte	0x00, 0xf5, 0x21, 0x00


	//----- nvinfo : EIATTR_SPARSE_MMA_MASK
	.align		4
.L_13:
        /*0038*/ 	.byte	0x03, 0x50
        /*003a*/ 	.short	0x0000


	//----- nvinfo : EIATTR_MAXREG_COUNT
	.align		4
        /*003c*/ 	.byte	0x03, 0x1b
        /*003e*/ 	.short	0x00ff


	//----- nvinfo : EIATTR_NUM_BARRIERS
	.align		4
        /*0040*/ 	.byte	0x02, 0x4c
        /*0042*/ 	.byte	0x01
	.zero		1


	//----- nvinfo : EIATTR_MERCURY_ISA_VERSION
	.align		4
        /*0044*/ 	.byte	0x03, 0x5f
        /*0046*/ 	.short	0x0101


	//----- nvinfo : EIATTR_COOP_GROUP_MASK_REGIDS
	.align		4
        /*0048*/ 	.byte	0x04, 0x29
        /*004a*/ 	.short	(.L_15 - .L_14)


	//   ....[0]....
.L_14:
        /*004c*/ 	.word	0xffffffff


	//   ....[1]....
        /*0050*/ 	.word	0xffffffff


	//   ....[2]....
        /*0054*/ 	.word	0xffffffff


	//   ....[3]....
        /*0058*/ 	.word	0xffffffff


	//   ....[4]....
        /*005c*/ 	.word	0xffffffff


	//   ....[5]....
        /*0060*/ 	.word	0x05000008


	//   ....[6]....
        /*0064*/ 	.word	0x05000008


	//   ....[7]....
        /*0068*/ 	.word	0x05000008


	//   ....[8]....
        /*006c*/ 	.word	0x05000008


	//   ....[9]....
        /*0070*/ 	.word	0x05000008


	//----- nvinfo : EIATTR_COOP_GROUP_INSTR_OFFSETS
	.align		4
.L_15:
        /*0074*/ 	.byte	0x04, 0x28
        /*0076*/ 	.short	(.L_17 - .L_16)


	//   ....[0]....
.L_16:
        /*0078*/ 	.word	0x00000380


	//   ....[1]....
        /*007c*/ 	.word	0x000003a0


	//   ....[2]....
        /*0080*/ 	.word	0x000003c0


	//   ....[3]....
        /*0084*/ 	.word	0x000003e0


	//   ....[4]....
        /*0088*/ 	.word	0x00000400


	//   ....[5]....
        /*008c*/ 	.word	0x000004f0


	//   ....[6]....
        /*0090*/ 	.word	0x00000560


	//   ....[7]....
        /*0094*/ 	.word	0x000005d0


	//   ....[8]....
        /*0098*/ 	.word	0x00000640


	//   ....[9]....
        /*009c*/ 	.word	0x000006b0


	//----- nvinfo : EIATTR_VRC_CTA_INIT_COUNT
	.align		4
.L_17:
        /*00a0*/ 	.byte	0x02, 0x4a
	.zero		1
	.zero		1


	//----- nvinfo : EIATTR_EXIT_INSTR_OFFSETS
	.align		4
        /*00a4*/ 	.byte	0x04, 0x1c
        /*00a6*/ 	.short	(.L_19 - .L_18)


	//   ....[0]....
.L_18:
        /*00a8*/ 	.word	0x00000450


	//   ....[1]....
        /*00ac*/ 	.word	0x000004a0


	//----- nvinfo : EIATTR_CRS_STACK_SIZE
	.align		4
.L_19:
        /*00b0*/ 	.byte	0x04, 0x1e
        /*00b2*/ 	.short	(.L_21 - .L_20)
.L_20:
        /*00b4*/ 	.word	0x00000000


	//----- nvinfo : EIATTR_CBANK_PARAM_SIZE
	.align		4
.L_21:
        /*00b8*/ 	.byte	0x03, 0x19
        /*00ba*/ 	.short	0x0014


	//----- nvinfo : EIATTR_PARAM_CBANK
	.align		4
        /*00bc*/ 	.byte	0x04, 0x0a
        /*00be*/ 	.short	(.L_23 - .L_22)
	.align		4
.L_22:
        /*00c0*/ 	.word	index@(.nv.constant0._Z12sumReductionPiS_i)
        /*00c4*/ 	.short	0x0380
        /*00c6*/ 	.short	0x0014


	//----- nvinfo : EIATTR_SW_WAR
	.align		4
.L_23:
        /*00c8*/ 	.byte	0x04, 0x36
        /*00ca*/ 	.short	(.L_25 - .L_24)
.L_24:
        /*00cc*/ 	.word	0x00000008
.L_25:


//--------------------- .nv.callgraph             --------------------------
	.section	.nv.callgraph,"",@"SHT_CUDA_CALLGRAPH"
	.align	4
	.sectionentsize	8
	.align		4
        /*0000*/ 	.word	0x00000000
	.align		4
        /*0004*/ 	.word	0xffffffff
	.align		4
        /*0008*/ 	.word	0x00000000
	.align		4
        /*000c*/ 	.word	0xfffffffe
	.align		4
        /*0010*/ 	.word	0x00000000
	.align		4
        /*0014*/ 	.word	0xfffffffd
	.align		4
        /*0018*/ 	.word	0x00000000
	.align		4
        /*001c*/ 	.word	0xfffffffc


//--------------------- .text._Z12sumReductionPiS_i --------------------------
	.section	.text._Z12sumReductionPiS_i,"ax",@progbits
	.align	128
        .global         _Z12sumReductionPiS_i
        .type           _Z12sumReductionPiS_i,@function
        .size           _Z12sumReductionPiS_i,(.L_x_9 - _Z12sumReductionPiS_i)
        .other          _Z12sumReductionPiS_i,@"STO_CUDA_ENTRY STV_DEFAULT"
_Z12sumReductionPiS_i:
.text._Z12sumReductionPiS_i:
[----:B------:R-:W-:Y:S01]  /*0000*/  LDC R1, c[0x0][0x37c] ;  /* 0x0000df00ff017b82 */ /* 0x000fe20000000800 */
[----:B------:R-:W0:Y:S07]  /*0010*/  S2R R8, SR_TID.X ;  /* 0x0000000000087919 */ /* 0x000e2e0000002100 */
[----:B------:R-:W0:Y:S01]  /*0020*/  LDC R5, c[0x0][0x360] ;  /* 0x0000d800ff057b82 */ /* 0x000e220000000800 */
[----:B------:R-:W1:Y:S01]  /*0030*/  LDCU UR4, c[0x0][0x390] ;  /* 0x00007200ff0477ac */ /* 0x000e620008000800 */
[----:B------:R-:W0:Y:S01]  /*0040*/  S2R R0, SR_CTAID.X ;  /* 0x0000000000007919 */ /* 0x000e220000002500 */
[----:B------:R-:W2:Y:S01]  /*0050*/  LDCU.64 UR6, c[0x0][0x358] ;  /* 0x00006b00ff0677ac */ /* 0x000ea20008000a00 */
[----:B0-----:R-:W-:-:S05]  /*0060*/  IMAD R4, R0, R5, R8 ;  /* 0x0000000500047224 */ /* 0x001fca00078e0208 */
[----:B-1----:R-:W-:-:S13]  /*0070*/  ISETP.GE.AND P1, PT, R4, UR4, PT ;  /* 0x0000000404007c0c */ /* 0x002fda000bf26270 */
[----:B------:R-:W0:Y:S01]  /*0080*/  @!P1 LDC.64 R2, c[0x0][0x380] ;  /* 0x0000e000ff029b82 */ /* 0x000e220000000a00 */
[----:B------:R-:W-:Y:S02]  /*0090*/  @!P1 SHF.R.U32.HI R6, RZ, 0x5, R5 ;  /* 0x00000005ff069819 */ /* 0x000fe40000011605 */
[----:B------:R-:W-:-:S05]  /*00a0*/  @!P1 LOP3.LUT R5, R8, 0x1f, RZ, 0xc0, !PT ;  /* 0x0000001f08059812 */ /* 0x000fca00078ec0ff */
[----:B------:R-:W-:-:S04]  /*00b0*/  @!P1 IMAD R5, R5, R6, R4 ;  /* 0x0000000605059224 */ /* 0x000fc800078e0204 */
[----:B0-----:R-:W-:-:S06]  /*00c0*/  @!P1 IMAD.WIDE.U32 R2, R5, 0x4, R2 ;  /* 0x0000000405029825 */ /* 0x001fcc00078e0002 */
[----:B--2---:R-:W2:Y:S01]  /*00d0*/  @!P1 LDG.E R3, desc[UR6][R2.64] ;  /* 0x0000000602039981 */ /* 0x004ea2000c1e1900 */
[----:B------:R-:W0:Y:S01]  /*00e0*/  S2UR UR5, SR_CgaCtaId ;  /* 0x00000000000579c3 */ /* 0x000e220000008800 */
[----:B------:R-:W-:Y:S01]  /*00f0*/  UMOV UR4, 0x400 ;  /* 0x0000040000047882 */ /* 0x000fe20000000000 */
[----:B------:R-:W-:Y:S01]  /*0100*/  ISETP.GT.U32.AND P0, PT, R8, 0xf, PT ;  /* 0x0000000f0800780c */ /* 0x000fe20003f04070 */
[----:B0-----:R-:W-:-:S06]  /*0110*/  ULEA UR4, UR5, UR4, 0x18 ;  /* 0x0000000405047291 */ /* 0x001fcc000f8ec0ff */
[----:B------:R-:W-:-:S05]  /*0120*/  LEA R4, R8, UR4, 0x2 ;  /* 0x0000000408047c11 */ /* 0x000fca000f8e10ff */
[----:B--2---:R-:W-:Y:S04]  /*0130*/  @!P1 STS [R4], R3 ;  /* 0x0000000304009388 */ /* 0x004fe80000000800 */
[----:B------:R-:W-:Y:S01]  /*0140*/  @P1 STS [R4], RZ ;  /* 0x000000ff04001388 */ /* 0x000fe20000000800 */
[----:B------:R-:W-:Y:S01]  /*0150*/  BAR.SYNC.DEFER_BLOCKING 0x0 ;  /* 0x0000000000007b1d */ /* 0x000fe20000010000 */
[----:B------:R-:W-:-:S05]  /*0160*/  ISETP.GT.U32.AND P1, PT, R8, 0x7, PT ;  /* 0x000000070800780c */ /* 0x000fca0003f24070 */
[----:B------:R-:W-:Y:S04]  /*0170*/  @!P0 LDS R5, [R4+0x40] ;  /* 0x0000400004058984 */ /* 0x000fe80000000800 */
[----:B------:R-:W0:Y:S02]  /*0180*/  @!P0 LDS R6, [R4] ;  /* 0x0000000004068984 */ /* 0x000e240000000800 */
[----:B0-----:R-:W-:-:S05]  /*0190*/  @!P0 IMAD.IADD R5, R5, 0x1, R6 ;  /* 0x0000000105058824 */ /* 0x001fca00078e0206 */
[----:B------:R-:W-:Y:S01]  /*01a0*/  @!P0 STS [R4], R5 ;  /* 0x0000000504008388 */ /* 0x000fe20000000800 */
        /* <DEDUP_REMOVED lines=10> */
[----:B0-----:R-:W-:-:S05]  /*0250*/  @!P0 IADD3 R3, PT, PT, R2, R3, RZ ;  /* 0x0000000302038210 */ /* 0x001fca0007ffe0ff */
[----:B------:R-:W-:Y:S01]  /*0260*/  @!P0 STS [R4], R3 ;  /* 0x0000000304008388 */ /* 0x000fe20000000800 */
[----:B------:R-:W-:Y:S01]  /*0270*/  BAR.SYNC.DEFER_BLOCKING 0x0 ;  /* 0x0000000000007b1d */ /* 0x000fe20000010000 */
[----:B------:R-:W-:-:S05]  /*0280*/  ISETP.NE.AND P0, PT, R8, RZ, PT ;  /* 0x000000ff0800720c */ /* 0x000fca0003f05270 */
[----:B------:R-:W-:Y:S04]  /*0290*/  @!P1 LDS R2, [R4+0x8] ;  /* 0x0000080004029984 */ /* 0x000fe80000000800 */
[----:B------:R-:W0:Y:S02]  /*02a0*/  @!P1 LDS R5, [R4] ;  /* 0x0000000004059984 */ /* 0x000e240000000800 */
[----:B0-----:R-:W-:-:S05]  /*02b0*/  @!P1 IMAD.IADD R5, R2, 0x1, R5 ;  /* 0x0000000102059824 */ /* 0x001fca00078e0205 */
[----:B------:R-:W-:Y:S01]  /*02c0*/  @!P1 STS [R4], R5 ;  /* 0x0000000504009388 */ /* 0x000fe20000000800 */
[----:B------:R-:W-:Y:S01]  /*02d0*/  BAR.SYNC.DEFER_BLOCKING 0x0 ;  /* 0x0000000000007b1d */ /* 0x000fe20000010000 */
[----:B------:R-:W-:-:S05]  /*02e0*/  ISETP.GT.U32.AND P1, PT, R8, 0x1f, PT ;  /* 0x0000001f0800780c */ /* 0x000fca0003f24070 */
[----:B------:R-:W-:Y:S04]  /*02f0*/  @!P0 LDS R2, [UR4+0x4] ;  /* 0x00000404ff028984 */ /* 0x000fe80008000800 */
[----:B------:R-:W0:Y:S02]  /*0300*/  @!P0 LDS R7, [R4] ;  /* 0x0000000004078984 */ /* 0x000e240000000800 */
[----:B0-----:R-:W-:-:S05]  /*0310*/  @!P0 IMAD.IADD R7, R2, 0x1, R7 ;  /* 0x0000000102078824 */ /* 0x001fca00078e0207 */
[----:B------:R0:W-:Y:S01]  /*0320*/  @!P0 STS [R4], R7 ;  /* 0x0000000704008388 */ /* 0x0001e20000000800 */
[----:B------:R-:W-:Y:S06]  /*0330*/  BAR.SYNC.DEFER_BLOCKING 0x0 ;  /* 0x0000000000007b1d */ /* 0x000fec0000010000 */
[----:B------:R-:W-:Y:S05]  /*0340*/  @P1 BRA `(.L_x_0) ;  /* 0x0000000000381947 */ /* 0x000fea0003800000 */
[----:B0-----:R-:W0:Y:S01]  /*0350*/  LDS R4, [R4] ;  /* 0x0000000004047984 */ /* 0x001e220000000800 */
[----:B------:R-:W-:-:S03]  /*0360*/  UMOV UR5, 0xffffffff ;  /* 0xffffffff00057882 */ /* 0x000fc60000000000 */
[----:B------:R-:W-:Y:S05]  /*0370*/  BRA.DIV UR5, `(.L_x_1) ;  /* 0x00000002054c7947 */ /* 0x000fea000b800000 */
[----:B0-----:R-:W0:Y:S02]  /*0380*/  SHFL.DOWN PT, R3, R4, 0x10, 0x1f ;  /* 0x0a001f0004037f89 */ /* 0x001e2400000e0000 */
[----:B0-----:R-:W-:-:S05]  /*0390*/  IADD3 R3, PT, PT, R4, R3, RZ ;  /* 0x0000000304037210 */ /* 0x001fca0007ffe0ff */
[----:B------:R-:W0:Y:S02]  /*03a0*/  SHFL.DOWN PT, R2, R3, 0x8, 0x1f ;  /* 0x09001f0003027f89 */ /* 0x000e2400000e0000 */
[----:B0-----:R-:W-:-:S05]  /*03b0*/  IMAD.IADD R2, R3, 0x1, R2 ;  /* 0x0000000103027824 */ /* 0x001fca00078e0202 */
[----:B------:R-:W0:Y:S02]  /*03c0*/  SHFL.DOWN PT, R5, R2, 0x4, 0x1f ;  /* 0x08801f0002057f89 */ /* 0x000e2400000e0000 */
[----:B0-----:R-:W-:-:S05]  /*03d0*/  IMAD.IADD R5, R2, 0x1, R5 ;  /* 0x0000000102057824 */ /* 0x001fca00078e0205 */
[----:B------:R-:W0:Y:S02]  /*03e0*/  SHFL.DOWN PT, R6, R5, 0x2, 0x1f ;  /* 0x08401f0005067f89 */ /* 0x000e2400000e0000 */
[----:B0-----:R-:W-:-:S05]  /*03f0*/  IADD3 R6, PT, PT, R5, R6, RZ ;  /* 0x0000000605067210 */ /* 0x001fca0007ffe0ff */
[----:B------:R0:W1:Y:S02]  /*0400*/  SHFL.DOWN PT, R7, R6, 0x1, 0x1f ;  /* 0x08201f0006077f89 */ /* 0x00006400000e0000 */
.L_x_7:
[----:B-1----:R-:W-:-:S05]  /*0410*/  IMAD.IADD R7, R6, 0x1, R7 ;  /* 0x0000000106077824 */ /* 0x002fca00078e0207 */
[----:B------:R1:W-:Y:S02]  /*0420*/  @!P0 STS [UR4], R7 ;  /* 0x00000007ff008988 */ /* 0x0003e40008000804 */
.L_x_0:
[----:B------:R-:W-:Y:S05]  /*0430*/  WARPSYNC.ALL ;  /* 0x0000000000007948 */ /* 0x000fea0003800000 */
[----:B------:R-:W-:Y:S06]  /*0440*/  BAR.SYNC.DEFER_BLOCKING 0x0 ;  /* 0x0000000000007b1d */ /* 0x000fec0000010000 */
[----:B------:R-:W-:Y:S05]  /*0450*/  @P0 EXIT ;  /* 0x000000000000094d */ /* 0x000fea0003800000 */
[----:B------:R-:W2:Y:S01]  /*0460*/  LDS R5, [UR4] ;  /* 0x00000004ff057984 */ /* 0x000ea20008000800 */
[----:B------:R-:W3:Y:S02]  /*0470*/  LDC.64 R2, c[0x0][0x388] ;  /* 0x0000e200ff027b82 */ /* 0x000ee40000000a00 */
[----:B---3--:R-:W-:-:S05]  /*0480*/  IMAD.WIDE.U32 R2, R0, 0x4, R2 ;  /* 0x0000000400027825 */ /* 0x008fca00078e0002 */
[----:B--2---:R-:W-:Y:S01]  /*0490*/  STG.E desc[UR6][R2.64], R5 ;  /* 0x0000000502007986 */ /* 0x004fe2000c101906 */
[----:B------:R-:W-:Y:S05]  /*04a0*/  EXIT ;  /* 0x000000000000794d */ /* 0x000fea0003800000 */
.L_x_1:
[----:B------:R-:W-:Y:S02]  /*04b0*/  HFMA2 R9, -RZ, RZ, 0, 9.5367431640625e-07 ;  /* 0x00000010ff097431 */ /* 0x000fe400000001ff */
[----:B------:R-:W-:Y:S01]  /*04c0*/  IMAD.MOV.U32 R11, RZ, RZ, 0x1f ;  /* 0x0000001fff0b7424 */ /* 0x000fe200078e00ff */
[----:B------:R-:W-:-:S07]  /*04d0*/  MOV R8, 0xffffffff ;  /* 0xffffffff00087802 */ /* 0x000fce0000000f00 */
[----:B0-----:R-:W-:Y:S05]  /*04e0*/  WARPSYNC.COLLECTIVE R8, `(.L_x_2) ;  /* 0x0000000008087348 */ /* 0x001fea0003c00000 */
[----:B0-----:R0:W1:Y:S02]  /*04f0*/  SHFL.DOWN P1, R7, R4, R9, R11 ;  /* 0x0800000904077389 */ /* 0x001064000002000b */
[----:B01----:R-:W-:Y:S05]  /*0500*/  ENDCOLLECTIVE ;  /* 0x000000000000791b */ /* 0x003fea0003800000 */
.L_x_2:
[----:B------:R-:W-:Y:S02]  /*0510*/  HFMA2 R9, -RZ, RZ, 0, 4.76837158203125e-07 ;  /* 0x00000008ff097431 */ /* 0x000fe400000001ff */
[----:B------:R-:W-:-:S05]  /*0520*/  IMAD.MOV.U32 R3, RZ, RZ, R7 ;  /* 0x000000ffff037224 */ /* 0x000fca00078e0007 */
[----:B------:R-:W-:-:S05]  /*0530*/  IADD3 R3, PT, PT, R4, R3, RZ ;  /* 0x0000000304037210 */ /* 0x000fca0007ffe0ff */
[----:B------:R-:W-:-:S07]  /*0540*/  IMAD.MOV.U32 R4, RZ, RZ, R3 ;  /* 0x000000ffff047224 */ /* 0x000fce00078e0003 */
[----:B------:R-:W-:Y:S05]  /*0550*/  WARPSYNC.COLLECTIVE R8, `(.L_x_3) ;  /* 0x0000000008087348 */ /* 0x000fea0003c00000 */
[----:B------:R0:W1:Y:S02]  /*0560*/  SHFL.DOWN P1, R7, R4, R9, R11 ;  /* 0x0800000904077389 */ /* 0x000064000002000b */
[----:B01----:R-:W-:Y:S05]  /*0570*/  ENDCOLLECTIVE ;  /* 0x000000000000791b */ /* 0x003fea0003800000 */
.L_x_3:
[----:B------:R-:W-:Y:S01]  /*0580*/  MOV R9, 0x4 ;  /* 0x0000000400097802 */ /* 0x000fe20000000f00 */
[----:B------:R-:W-:-:S05]  /*0590*/  IMAD.MOV.U32 R2, RZ, RZ, R7 ;  /* 0x000000ffff027224 */ /* 0x000fca00078e0007 */
[----:B------:R-:W-:-:S05]  /*05a0*/  IADD3 R2, PT, PT, R3, R2, RZ ;  /* 0x0000000203027210 */ /* 0x000fca0007ffe0ff */
[----:B------:R-:W-:-:S07]  /*05b0*/  IMAD.MOV.U32 R4, RZ, RZ, R2 ;  /* 0x000000ffff047224 */ /* 0x000fce00078e0002 */
[----:B------:R-:W-:Y:S05]  /*05c0*/  WARPSYNC.COLLECTIVE R8, `(.L_x_4) ;  /* 0x0000000008087348 */ /* 0x000fea0003c00000 */
[----:B------:R0:W1:Y:S02]  /*05d0*/  SHFL.DOWN P1, R7, R4, R9, R11 ;  /* 0x0800000904077389 */ /* 0x000064000002000b */
[----:B01----:R-:W-:Y:S05]  /*05e0*/  ENDCOLLECTIVE ;  /* 0x000000000000791b */ /* 0x003fea0003800000 */
.L_x_4:
[----:B------:R-:W-:Y:S02]  /*05f0*/  HFMA2 R9, -RZ, RZ, 0, 1.1920928955078125e-07 ;  /* 0x00000002ff097431 */ /* 0x000fe400000001ff */
[----:B------:R-:W-:-:S05]  /*0600*/  IMAD.MOV.U32 R5, RZ, RZ, R7 ;  /* 0x000000ffff057224 */ /* 0x000fca00078e0007 */
[----:B------:R-:W-:-:S05]  /*0610*/  IADD3 R5, PT, PT, R2, R5, RZ ;  /* 0x0000000502057210 */ /* 0x000fca0007ffe0ff */
[----:B------:R-:W-:-:S07]  /*0620*/  IMAD.MOV.U32 R4, RZ, RZ, R5 ;  /* 0x000000ffff047224 */ /* 0x000fce00078e0005 */
[----:B------:R-:W-:Y:S05]  /*0630*/  WARPSYNC.COLLECTIVE R8, `(.L_x_5) ;  /* 0x0000000008087348 */ /* 0x000fea0003c00000 */
[----:B------:R0:W1:Y:S02]  /*0640*/  SHFL.DOWN P1, R7, R4, R9, R11 ;  /* 0x0800000904077389 */ /* 0x000064000002000b */
[----:B01----:R-:W-:Y:S05]  /*0650*/  ENDCOLLECTIVE ;  /* 0x000000000000791b */ /* 0x003fea0003800000 */
.L_x_5:
[----:B------:R-:W-:Y:S01]  /*0660*/  MOV R9, 0x1 ;  /* 0x0000000100097802 */ /* 0x000fe20000000f00 */
[----:B------:R-:W-:-:S05]  /*0670*/  IMAD.MOV.U32 R6, RZ, RZ, R7 ;  /* 0x000000ffff067224 */ /* 0x000fca00078e0007 */
[----:B------:R-:W-:-:S05]  /*0680*/  IADD3 R6, PT, PT, R5, R6, RZ ;  /* 0x0000000605067210 */ /* 0x000fca0007ffe0ff */
[----:B------:R-:W-:-:S07]  /*0690*/  IMAD.MOV.U32 R4, RZ, RZ, R6 ;  /* 0x000000ffff047224 */ /* 0x000fce00078e0006 */
[----:B------:R-:W-:Y:S05]  /*06a0*/  WARPSYNC.COLLECTIVE R8, `(.L_x_6) ;  /* 0x0000000008087348 */ /* 0x000fea0003c00000 */
[----:B------:R0:W1:Y:S02]  /*06b0*/  SHFL.DOWN P1, R7, R4, R9, R11 ;  /* 0x0800000904077389 */ /* 0x000064000002000b */
[----:B01----:R-:W-:Y:S05]  /*06c0*/  ENDCOLLECTIVE ;  /* 0x000000000000791b */ /* 0x003fea0003800000 */
.L_x_6:
[----:B------:R-:W-:Y:S05]  /*06d0*/  BRA `(.L_x_7) ;  /* 0xfffffffc004c7947 */ /* 0x000fea000383ffff */
.L_x_8:
[----:B------:R-:W-:-:S00]  /*06e0*/  BRA `(.L_x_8) ;  /* 0xfffffffc00fc7947 */ /* 0x000fc0000383ffff */
[----:B------:R-:W-:-:S00]  /*06f0*/  NOP ;  /* 0x0000000000007918 */ /* 0x000fc00000000000 */
        /* <DEDUP_REMOVED lines=8> */
.L_x_9:


//--------------------- .nv.shared._Z12sumReductionPiS_i --------------------------
	.section	.nv.shared._Z12sumReductionPiS_i,"aw",@nobits
	.sectionflags	@""
	.align	16
	.zero		1024


//--------------------- .nv.shared.reserved.0     --------------------------
	.section	.nv.shared.reserved.0,"aw",@nobits
	.weak		__nv_reservedSMEM_offset_0_alias
	.size		__nv_reservedSMEM_offset_0_alias, 0, 64
	.other		__nv_reservedSMEM_offset_0_alias,@"STO_CUDA_RESERVED_SHARED STV_DEFAULT"
__nv_reservedSMEM_offset_0_alias:
	.zero		0
	.zero		64


//--------------------- .nv.constant0._Z12sumReductionPiS_i --------------------------
	.section	.nv.constant0._Z12sumReductionPiS_i,"a",@progbits
	.sectionflags	@""
	.align	4
.nv.constant0._Z12sumReductionPiS_i:
	.zero		916


//--------------------- SYMBOLS --------------------------

	.type		.nv.reservedSmem.offset0,@object
	.size		.nv.reservedSmem.offset0,0x4
	.type		.nv.reservedSmem.cap,@object
	.size		.nv.reservedSmem.cap,0x4
